//
// Generated by NVIDIA NVVM Compiler
//
// Compiler Build ID: CL-36424714
// Cuda compilation tools, release 13.0, V13.0.88
// Based on NVVM 20.0.0
//

.version 9.0
.target sm_100
.address_size 64

	// .globl	default_function_kernel

.visible .entry default_function_kernel(
	.param .u64 .ptr .align 1 default_function_kernel_param_0,
	.param .u64 .ptr .align 1 default_function_kernel_param_1
)
{
	.reg .pred 	%p<4>;
	.reg .b32 	%r<13>;
	.reg .b32 	%f<52>;
	.reg .b64 	%rd<13>;

	ld.param.u64 	%rd7, [default_function_kernel_param_0];
	ld.param.u64 	%rd6, [default_function_kernel_param_1];
	cvta.to.global.u64 	%rd8, %rd7;
	add.s64 	%rd1, %rd8, 44;
	mov.b32 	%r10, 0;
	mov.f32 	%f51, 0fFF7FFFFD;
$L__BB0_1:
	mul.wide.u32 	%rd9, %r10, 2420;
	add.s64 	%rd2, %rd1, %rd9;
	mov.b32 	%r11, 0;
$L__BB0_2:
	mul.wide.u32 	%rd10, %r11, 484;
	add.s64 	%rd12, %rd2, %rd10;
	mov.b32 	%r12, 0;
$L__BB0_3:
	ld.global.nc.f32 	%f7, [%rd12+-44];
	max.f32 	%f8, %f51, %f7;
	ld.global.nc.f32 	%f9, [%rd12+-40];
	max.f32 	%f10, %f8, %f9;
	ld.global.nc.f32 	%f11, [%rd12+-36];
	max.f32 	%f12, %f10, %f11;
	ld.global.nc.f32 	%f13, [%rd12+-32];
	max.f32 	%f14, %f12, %f13;
	ld.global.nc.f32 	%f15, [%rd12+-28];
	max.f32 	%f16, %f14, %f15;
	ld.global.nc.f32 	%f17, [%rd12+-24];
	max.f32 	%f18, %f16, %f17;
	ld.global.nc.f32 	%f19, [%rd12+-20];
	max.f32 	%f20, %f18, %f19;
	ld.global.nc.f32 	%f21, [%rd12+-16];
	max.f32 	%f22, %f20, %f21;
	ld.global.nc.f32 	%f23, [%rd12+-12];
	max.f32 	%f24, %f22, %f23;
	ld.global.nc.f32 	%f25, [%rd12+-8];
	max.f32 	%f26, %f24, %f25;
	ld.global.nc.f32 	%f27, [%rd12+-4];
	max.f32 	%f51, %f26, %f27;
	setp.eq.s32 	%p1, %r12, 10;
	@%p1 bra 	$L__BB0_5;
	ld.global.nc.f32 	%f28, [%rd12];
	max.f32 	%f29, %f51, %f28;
	ld.global.nc.f32 	%f30, [%rd12+4];
	max.f32 	%f31, %f29, %f30;
	ld.global.nc.f32 	%f32, [%rd12+8];
	max.f32 	%f33, %f31, %f32;
	ld.global.nc.f32 	%f34, [%rd12+12];
	max.f32 	%f35, %f33, %f34;
	ld.global.nc.f32 	%f36, [%rd12+16];
	max.f32 	%f37, %f35, %f36;
	ld.global.nc.f32 	%f38, [%rd12+20];
	max.f32 	%f39, %f37, %f38;
	ld.global.nc.f32 	%f40, [%rd12+24];
	max.f32 	%f41, %f39, %f40;
	ld.global.nc.f32 	%f42, [%rd12+28];
	max.f32 	%f43, %f41, %f42;
	ld.global.nc.f32 	%f44, [%rd12+32];
	max.f32 	%f45, %f43, %f44;
	ld.global.nc.f32 	%f46, [%rd12+36];
	max.f32 	%f47, %f45, %f46;
	ld.global.nc.f32 	%f48, [%rd12+40];
	max.f32 	%f51, %f47, %f48;
	add.s32 	%r12, %r12, 2;
	add.s64 	%rd12, %rd12, 88;
	bra.uni 	$L__BB0_3;
$L__BB0_5:
	add.s32 	%r11, %r11, 1;
	setp.ne.s32 	%p2, %r11, 5;
	@%p2 bra 	$L__BB0_2;
	add.s32 	%r10, %r10, 1;
	setp.ne.s32 	%p3, %r10, 12;
	@%p3 bra 	$L__BB0_1;
	cvta.to.global.u64 	%rd11, %rd6;
	st.global.f32 	[%rd11], %f51;
	ret;

}


// ===== COMPILED SASS (sm_100) =====

	.target	sm_100

	.elftype	@"ET_EXEC"


//--------------------- .note.nv.tkinfo           --------------------------
	.section	.note.nv.tkinfo,"",@"SHT_NOTE"
	.sectionflags	@"SHF_NOTE_NV_TKINFO"
	.tkinfo
        /*0018*/ 	.word	0x00000002
        /*0030*/ 	.string	""
        /*0030*/ 	.string	"ptxas"
        /*0030*/ 	.string	"Cuda compilation tools, release 13.0, V13.0.88"
        /*0030*/ 	.string	"Build cuda_13.0.r13.0/compiler.36424714_0"
        /*0030*/ 	.string	"-arch sm_100 -m 64 "



//--------------------- .note.nv.cuinfo           --------------------------
	.section	.note.nv.cuinfo,"",@"SHT_NOTE"
	.sectionflags	@"SHF_NOTE_NV_CUINFO"
        /*0018*/ 	.short	0x0002
        /*001a*/ 	.short	0x0064
        /*001c*/ 	.short	0x0082
	.zero		2


//--------------------- .nv.info                  --------------------------
	.section	.nv.info,"",@"SHT_CUDA_INFO"
	.align	4


	//----- nvinfo : EIATTR_REGCOUNT
	.align		4
        /*0000*/ 	.byte	0x04, 0x2f
        /*0002*/ 	.short	(.L_1 - .L_0)
	.align		4
.L_0:
        /*0004*/ 	.word	index@(default_function_kernel)
        /*0008*/ 	.word	0x0000001d


	//----- nvinfo : EIATTR_FRAME_SIZE
	.align		4
.L_1:
        /*000c*/ 	.byte	0x04, 0x11
        /*000e*/ 	.short	(.L_3 - .L_2)
	.align		4
.L_2:
        /*0010*/ 	.word	index@(default_function_kernel)
        /*0014*/ 	.word	0x00000000


	//----- nvinfo : EIATTR_MIN_STACK_SIZE
	.align		4
.L_3:
        /*0018*/ 	.byte	0x04, 0x12
        /*001a*/ 	.short	(.L_5 - .L_4)
	.align		4
.L_4:
        /*001c*/ 	.word	index@(default_function_kernel)
        /*0020*/ 	.word	0x00000000
.L_5:


//--------------------- .nv.compat                --------------------------
	.section	.nv.compat,"",@"SHT_CUDA_COMPAT_INFO"
	.align	4
        /*0000*/ 	.byte	0x02, 0x09, 0x00, 0x00, 0x02, 0x02, 0x01, 0x00, 0x02, 0x05, 0x05, 0x00, 0x03, 0x07, 0x01, 0x01
        /*0010*/ 	.byte	0x02, 0x03, 0x00, 0x00, 0x02, 0x06, 0x01, 0x00, 0x04, 0x0b, 0x08, 0x00, 0x09, 0x00, 0x00, 0x00
        /*0020*/ 	.byte	0x00, 0x00, 0x00, 0x00


//--------------------- .nv.info.default_function_kernel --------------------------
	.section	.nv.info.default_function_kernel,"",@"SHT_CUDA_INFO"
	.sectionflags	@""
	.align	4


	//----- nvinfo : EIATTR_CUDA_API_VERSION
	.align		4
        /*0000*/ 	.byte	0x04, 0x37
        /*0002*/ 	.short	(.L_7 - .L_6)
.L_6:
        /*0004*/ 	.word	0x00000082


	//----- nvinfo : EIATTR_KPARAM_INFO
	.align		4
.L_7:
        /*0008*/ 	.byte	0x04, 0x17
        /*000a*/ 	.short	(.L_9 - .L_8)
.L_8:
        /*000c*/ 	.word	0x00000000
        /*0010*/ 	.short	0x0001
        /*0012*/ 	.short	0x0008
        /*0014*/ 	.byte	0x00, 0xf5, 0x21, 0x00


	//----- nvinfo : EIATTR_KPARAM_INFO
	.align		4
.L_9:
        /*0018*/ 	.byte	0x04, 0x17
        /*001a*/ 	.short	(.L_11 - .L_10)
.L_10:
        /*001c*/ 	.word	0x00000000
        /*0020*/ 	.short	0x0000
        /*0022*/ 	.short	0x0000
        /*0024*/ 	.byte	0x00, 0xf5, 0x21, 0x00


	//----- nvinfo : EIATTR_SPARSE_MMA_MASK
	.align		4
.L_11:
        /*0028*/ 	.byte	0x03, 0x50
        /*002a*/ 	.short	0x0000


	//----- nvinfo : EIATTR_MAXREG_COUNT
	.align		4
        /*002c*/ 	.byte	0x03, 0x1b
        /*002e*/ 	.short	0x00ff


	//----- nvinfo : EIATTR_MERCURY_ISA_VERSION
	.align		4
        /*0030*/ 	.byte	0x03, 0x5f
        /*0032*/ 	.short	0x0101


	//----- nvinfo : EIATTR_VRC_CTA_INIT_COUNT
	.align		4
        /*0034*/ 	.byte	0x02, 0x4a
	.zero		1
	.zero		1


	//----- nvinfo : EIATTR_EXIT_INSTR_OFFSETS
	.align		4
        /*0038*/ 	.byte	0x04, 0x1c
        /*003a*/ 	.short	(.L_13 - .L_12)


	//   ....[0]....
.L_12:
        /*003c*/ 	.word	0x00000ca0


	//----- nvinfo : EIATTR_CBANK_PARAM_SIZE
	.align		4
.L_13:
        /*0040*/ 	.byte	0x03, 0x19
        /*0042*/ 	.short	0x0010


	//----- nvinfo : EIATTR_PARAM_CBANK
	.align		4
        /*0044*/ 	.byte	0x04, 0x0a
        /*0046*/ 	.short	(.L_15 - .L_14)
	.align		4
.L_14:
        /*0048*/ 	.word	index@(.nv.constant0.default_function_kernel)
        /*004c*/ 	.short	0x0380
        /*004e*/ 	.short	0x0010


	//----- nvinfo : EIATTR_SW_WAR
	.align		4
.L_15:
        /*0050*/ 	.byte	0x04, 0x36
        /*0052*/ 	.short	(.L_17 - .L_16)
.L_16:
        /*0054*/ 	.word	0x00000008
.L_17:


//--------------------- .nv.callgraph             --------------------------
	.section	.nv.callgraph,"",@"SHT_CUDA_CALLGRAPH"
	.align	4
	.sectionentsize	8
	.align		4
        /*0000*/ 	.word	0x00000000
	.align		4
        /*0004*/ 	.word	0xffffffff
	.align		4
        /*0008*/ 	.word	0x00000000
	.align		4
        /*000c*/ 	.word	0xfffffffe
	.align		4
        /*0010*/ 	.word	0x00000000
	.align		4
        /*0014*/ 	.word	0xfffffffd
	.align		4
        /*0018*/ 	.word	0x00000000
	.align		4
        /*001c*/ 	.word	0xfffffffc


//--------------------- .text.default_function_kernel --------------------------
	.section	.text.default_function_kernel,"ax",@progbits
	.align	128
        .global         default_function_kernel
        .type           default_function_kernel,@function
        .size           default_function_kernel,(.L_x_3 - default_function_kernel)
        .other          default_function_kernel,@"STO_CUDA_ENTRY STV_DEFAULT"
default_function_kernel:
.text.default_function_kernel:
[----:B------:R-:W-:Y:S01]  /*0000*/  LDC R1, c[0x0][0x37c] ;  /* 0x0000df00ff017b82 */ /* 0x000fe20000000800 */
[----:B------:R-:W0:Y:S01]  /*0010*/  LDCU.64 UR4, c[0x0][0x380] ;  /* 0x00007000ff0477ac */ /* 0x000e220008000a00 */
[----:B------:R-:W-:Y:S02]  /*0020*/  IMAD.MOV.U32 R0, RZ, RZ, RZ ;  /* 0x000000ffff007224 */ /* 0x000fe400078e00ff */
[----:B------:R-:W-:Y:S01]  /*0030*/  IMAD.MOV.U32 R9, RZ, RZ, -0x800003 ;  /* 0xff7ffffdff097424 */ /* 0x000fe200078e00ff */
[----:B------:R-:W1:Y:S01]  /*0040*/  LDCU.64 UR6, c[0x0][0x358] ;  /* 0x00006b00ff0677ac */ /* 0x000e620008000a00 */
[----:B0-----:R-:W-:-:S04]  /*0050*/  UIADD3 UR4, UP0, UPT, UR4, 0x2c, URZ ;  /* 0x0000002c04047890 */ /* 0x001fc8000ff1e0ff */
[----:B-1----:R-:W-:-:S12]  /*0060*/  UIADD3.X UR5, UPT, UPT, URZ, UR5, URZ, UP0, !UPT ;  /* 0x00000005ff057290 */ /* 0x002fd800087fe4ff */
.L_x_1:
[----:B------:R-:W-:Y:S02]  /*0070*/  IMAD.U32 R2, RZ, RZ, UR4 ;  /* 0x00000004ff027e24 */ /* 0x000fe4000f8e00ff */
[----:B------:R-:W-:Y:S02]  /*0080*/  IMAD.U32 R3, RZ, RZ, UR5 ;  /* 0x00000005ff037e24 */ /* 0x000fe4000f8e00ff */
[----:B------:R-:W-:Y:S02]  /*0090*/  IMAD.MOV.U32 R7, RZ, RZ, RZ ;  /* 0x000000ffff077224 */ /* 0x000fe400078e00ff */
[----:B------:R-:W-:-:S04]  /*00a0*/  IMAD.WIDE.U32 R2, R0, 0x974, R2 ;  /* 0x0000097400027825 */ /* 0x000fc800078e0002 */
[----:B------:R-:W-:-:S05]  /*00b0*/  VIADD R0, R0, 0x1 ;  /* 0x0000000100007836 */ /* 0x000fca0000000000 */
[----:B------:R-:W-:-:S13]  /*00c0*/  ISETP.NE.AND P1, PT, R0, 0xc, PT ;  /* 0x0000000c0000780c */ /* 0x000fda0003f25270 */
.L_x_0:
[----:B------:R-:W-:-:S05]  /*00d0*/  IMAD.WIDE.U32 R4, R7, 0x1e4, R2 ;  /* 0x000001e407047825 */ /* 0x000fca00078e0002 */
[----:B------:R-:W2:Y:S04]  /*00e0*/  LDG.E.CONSTANT R6, desc[UR6][R4.64+-0x2c] ;  /* 0xffffd40604067981 */ /* 0x000ea8000c1e9900 */
[----:B------:R-:W2:Y:S04]  /*00f0*/  LDG.E.CONSTANT R8, desc[UR6][R4.64+-0x28] ;  /* 0xffffd80604087981 */ /* 0x000ea8000c1e9900 */
[----:B------:R-:W3:Y:S04]  /*0100*/  LDG.E.CONSTANT R11, desc[UR6][R4.64+-0x24] ;  /* 0xffffdc06040b7981 */ /* 0x000ee8000c1e9900 */
[----:B------:R-:W3:Y:S04]  /*0110*/  LDG.E.CONSTANT R24, desc[UR6][R4.64+-0x20] ;  /* 0xffffe00604187981 */ /* 0x000ee8000c1e9900 */
[----:B------:R-:W4:Y:S04]  /*0120*/  LDG.E.CONSTANT R10, desc[UR6][R4.64+-0x1c] ;  /* 0xffffe406040a7981 */ /* 0x000f28000c1e9900 */
[----:B------:R-:W4:Y:S04]  /*0130*/  LDG.E.CONSTANT R13, desc[UR6][R4.64+-0x18] ;  /* 0xffffe806040d7981 */ /* 0x000f28000c1e9900 */
[----:B------:R-:W5:Y:S04]  /*0140*/  LDG.E.CONSTANT R15, desc[UR6][R4.64+-0x14] ;  /* 0xffffec06040f7981 */ /* 0x000f68000c1e9900 */
        /* <DEDUP_REMOVED lines=10> */
[----:B------:R-:W5:Y:S01]  /*01f0*/  LDG.E.CONSTANT R21, desc[UR6][R4.64+0x18] ;  /* 0x0000180604157981 */ /* 0x000f62000c1e9900 */
[----:B--2---:R-:W-:-:S03]  /*0200*/  FMNMX3 R8, R9, R6, R8, !PT ;  /* 0x0000000609087276 */ /* 0x004fc60007800008 */
[----:B------:R-:W2:Y:S04]  /*0210*/  LDG.E.CONSTANT R6, desc[UR6][R4.64+0x1c] ;  /* 0x00001c0604067981 */ /* 0x000ea8000c1e9900 */
[----:B------:R-:W2:Y:S01]  /*0220*/  LDG.E.CONSTANT R9, desc[UR6][R4.64+0x20] ;  /* 0x0000200604097981 */ /* 0x000ea2000c1e9900 */
[----:B---3--:R-:W-:-:S03]  /*0230*/  FMNMX3 R24, R8, R11, R24, !PT ;  /* 0x0000000b08187276 */ /* 0x008fc60007800018 */
[----:B------:R-:W3:Y:S04]  /*0240*/  LDG.E.CONSTANT R8, desc[UR6][R4.64+0x24] ;  /* 0x0000240604087981 */ /* 0x000ee8000c1e9900 */
[----:B------:R-:W3:Y:S01]  /*0250*/  LDG.E.CONSTANT R11, desc[UR6][R4.64+0x28] ;  /* 0x00002806040b7981 */ /* 0x000ee2000c1e9900 */
[----:B----4-:R-:W-:-:S03]  /*0260*/  FMNMX3 R24, R24, R10, R13, !PT ;  /* 0x0000000a18187276 */ /* 0x010fc6000780000d */
[----:B------:R-:W4:Y:S04]  /*0270*/  LDG.E.CONSTANT R10, desc[UR6][R4.64+0x2c] ;  /* 0x00002c06040a7981 */ /* 0x000f28000c1e9900 */
[----:B------:R-:W4:Y:S01]  /*0280*/  LDG.E.CONSTANT R13, desc[UR6][R4.64+0x30] ;  /* 0x00003006040d7981 */ /* 0x000f22000c1e9900 */
[----:B-----5:R-:W-:-:S03]  /*0290*/  FMNMX3 R24, R24, R15, R12, !PT ;  /* 0x0000000f18187276 */ /* 0x020fc6000780000c */
[----:B------:R-:W5:Y:S04]  /*02a0*/  LDG.E.CONSTANT R12, desc[UR6][R4.64+0x34] ;  /* 0x00003406040c7981 */ /* 0x000f68000c1e9900 */
[----:B------:R-:W5:Y:S01]  /*02b0*/  LDG.E.CONSTANT R15, desc[UR6][R4.64+0x38] ;  /* 0x00003806040f7981 */ /* 0x000f62000c1e9900 */
[----:B------:R-:W-:-:S03]  /*02c0*/  FMNMX3 R24, R24, R14, R17, !PT ;  /* 0x0000000e18187276 */ /* 0x000fc60007800011 */
        /* <DEDUP_REMOVED lines=139> */
[----:B------:R-:W5:Y:S04]  /*0b80*/  LDG.E.CONSTANT R16, desc[UR6][R4.64+0x1b0] ;  /* 0x0001b00604107981 */ /* 0x000f68000c1e9900 */
[----:B------:R-:W5:Y:S01]  /*0b90*/  LDG.E.CONSTANT R24, desc[UR6][R4.64+0x1b4] ;  /* 0x0001b40604187981 */ /* 0x000f62000c1e9900 */
[----:B------:R-:W-:Y:S01]  /*0ba0*/  FMNMX3 R20, R26, R23, R20, !PT ;  /* 0x000000171a147276 */ /* 0x000fe20007800014 */
[----:B------:R-:W-:-:S03]  /*0bb0*/  VIADD R7, R7, 0x1 ;  /* 0x0000000107077836 */ /* 0x000fc60000000000 */
[----:B------:R-:W-:Y:S02]  /*0bc0*/  FMNMX3 R20, R20, R25, R22, !PT ;  /* 0x0000001914147276 */ /* 0x000fe40007800016 */
[----:B------:R-:W-:Y:S02]  /*0bd0*/  ISETP.NE.AND P0, PT, R7, 0x5, PT ;  /* 0x000000050700780c */ /* 0x000fe40003f05270 */
[----:B------:R-:W-:-:S04]  /*0be0*/  FMNMX3 R18, R20, R21, R18, !PT ;  /* 0x0000001514127276 */ /* 0x000fc80007800012 */
[----:B--2---:R-:W-:-:S04]  /*0bf0*/  FMNMX3 R6, R18, R9, R6, !PT ;  /* 0x0000000912067276 */ /* 0x004fc80007800006 */
[----:B---3--:R-:W-:-:S04]  /*0c00*/  FMNMX3 R6, R6, R11, R8, !PT ;  /* 0x0000000b06067276 */ /* 0x008fc80007800008 */
[----:B----4-:R-:W-:-:S04]  /*0c10*/  FMNMX3 R6, R6, R13, R10, !PT ;  /* 0x0000000d06067276 */ /* 0x010fc8000780000a */
[----:B-----5:R-:W-:-:S04]  /*0c20*/  FMNMX3 R6, R6, R15, R12, !PT ;  /* 0x0000000f06067276 */ /* 0x020fc8000780000c */
[----:B------:R-:W-:-:S04]  /*0c30*/  FMNMX3 R6, R6, R17, R14, !PT ;  /* 0x0000001106067276 */ /* 0x000fc8000780000e */
[----:B------:R-:W-:-:S04]  /*0c40*/  FMNMX3 R19, R6, R19, R16, !PT ;  /* 0x0000001306137276 */ /* 0x000fc80007800010 */
[----:B------:R-:W-:Y:S01]  /*0c50*/  FMNMX R9, R19, R24, !PT ;  /* 0x0000001813097209 */ /* 0x000fe20007800000 */
[----:B------:R-:W-:Y:S06]  /*0c60*/  @P0 BRA `(.L_x_0) ;  /* 0xfffffff400180947 */ /* 0x000fec000383ffff */
[----:B------:R-:W-:Y:S05]  /*0c70*/  @P1 BRA `(.L_x_1) ;  /* 0xfffffff000fc1947 */ /* 0x000fea000383ffff */
[----:B------:R-:W0:Y:S02]  /*0c80*/  LDC.64 R2, c[0x0][0x388] ;  /* 0x0000e200ff027b82 */ /* 0x000e240000000a00 */
[----:B0-----:R-:W-:Y:S01]  /*0c90*/  STG.E desc[UR6][R2.64], R9 ;  /* 0x0000000902007986 */ /* 0x001fe2000c101906 */
[----:B------:R-:W-:Y:S05]  /*0ca0*/  EXIT ;  /* 0x000000000000794d */ /* 0x000fea0003800000 */
.L_x_2:
[----:B------:R-:W-:-:S00]  /*0cb0*/  BRA `(.L_x_2) ;  /* 0xfffffffc00fc7947 */ /* 0x000fc0000383ffff */
[----:B------:R-:W-:-:S00]  /*0cc0*/  NOP ;  /* 0x0000000000007918 */ /* 0x000fc00000000000 */
        /* <DEDUP_REMOVED lines=11> */
.L_x_3:


//--------------------- .nv.shared.reserved.0     --------------------------
	.section	.nv.shared.reserved.0,"aw",@nobits
	.weak		__nv_reservedSMEM_offset_0_alias
	.size		__nv_reservedSMEM_offset_0_alias, 0, 64
	.other		__nv_reservedSMEM_offset_0_alias,@"STO_CUDA_RESERVED_SHARED STV_DEFAULT"
__nv_reservedSMEM_offset_0_alias:
	.zero		0
	.zero		64


//--------------------- .nv.constant0.default_function_kernel --------------------------
	.section	.nv.constant0.default_function_kernel,"a",@progbits
	.sectionflags	@""
	.align	4
.nv.constant0.default_function_kernel:
	.zero		912


//--------------------- SYMBOLS --------------------------

	.type		.nv.reservedSmem.offset0,@object
	.size		.nv.reservedSmem.offset0,0x4
